//
// Generated by NVIDIA NVVM Compiler
//
// Compiler Build ID: CL-36424714
// Cuda compilation tools, release 13.0, V13.0.88
// Based on NVVM 20.0.0
//

.version 9.0
.target sm_100
.address_size 64

	// .globl	_Z10matrix_addPiS_S_S_

.visible .entry _Z10matrix_addPiS_S_S_(
	.param .u64 .ptr .align 1 _Z10matrix_addPiS_S_S__param_0,
	.param .u64 .ptr .align 1 _Z10matrix_addPiS_S_S__param_1,
	.param .u64 .ptr .align 1 _Z10matrix_addPiS_S_S__param_2,
	.param .u64 .ptr .align 1 _Z10matrix_addPiS_S_S__param_3
)
{
	.reg .pred 	%p<2>;
	.reg .b32 	%r<9>;
	.reg .b64 	%rd<13>;

	ld.param.u64 	%rd1, [_Z10matrix_addPiS_S_S__param_0];
	ld.param.u64 	%rd2, [_Z10matrix_addPiS_S_S__param_1];
	ld.param.u64 	%rd3, [_Z10matrix_addPiS_S_S__param_2];
	ld.param.u64 	%rd4, [_Z10matrix_addPiS_S_S__param_3];
	cvta.to.global.u64 	%rd5, %rd4;
	mov.u32 	%r2, %tid.x;
	mov.u32 	%r3, %ctaid.x;
	mov.u32 	%r4, %ntid.x;
	mad.lo.s32 	%r1, %r3, %r4, %r2;
	ld.global.u32 	%r5, [%rd5];
	setp.ge.s32 	%p1, %r1, %r5;
	@%p1 bra 	$L__BB0_2;
	cvta.to.global.u64 	%rd6, %rd1;
	cvta.to.global.u64 	%rd7, %rd2;
	cvta.to.global.u64 	%rd8, %rd3;
	mul.wide.s32 	%rd9, %r1, 4;
	add.s64 	%rd10, %rd6, %rd9;
	ld.global.u32 	%r6, [%rd10];
	add.s64 	%rd11, %rd7, %rd9;
	ld.global.u32 	%r7, [%rd11];
	add.s32 	%r8, %r7, %r6;
	add.s64 	%rd12, %rd8, %rd9;
	st.global.u32 	[%rd12], %r8;
$L__BB0_2:
	ret;

}


// ===== COMPILED SASS (sm_100) =====

	.target	sm_100

	.elftype	@"ET_EXEC"


//--------------------- .note.nv.tkinfo           --------------------------
	.section	.note.nv.tkinfo,"",@"SHT_NOTE"
	.sectionflags	@"SHF_NOTE_NV_TKINFO"
	.tkinfo
        /*0018*/ 	.word	0x00000002
        /*0030*/ 	.string	""
        /*0030*/ 	.string	"ptxas"
        /*0030*/ 	.string	"Cuda compilation tools, release 13.0, V13.0.88"
        /*0030*/ 	.string	"Build cuda_13.0.r13.0/compiler.36424714_0"
        /*0030*/ 	.string	"-arch sm_100 -m 64 "



//--------------------- .note.nv.cuinfo           --------------------------
	.section	.note.nv.cuinfo,"",@"SHT_NOTE"
	.sectionflags	@"SHF_NOTE_NV_CUINFO"
        /*0018*/ 	.short	0x0002
        /*001a*/ 	.short	0x0064
        /*001c*/ 	.short	0x0082
	.zero		2


//--------------------- .nv.info                  --------------------------
	.section	.nv.info,"",@"SHT_CUDA_INFO"
	.align	4


	//----- nvinfo : EIATTR_REGCOUNT
	.align		4
        /*0000*/ 	.byte	0x04, 0x2f
        /*0002*/ 	.short	(.L_1 - .L_0)
	.align		4
.L_0:
        /*0004*/ 	.word	index@(_Z10matrix_addPiS_S_S_)
        /*0008*/ 	.word	0x0000000c


	//----- nvinfo : EIATTR_FRAME_SIZE
	.align		4
.L_1:
        /*000c*/ 	.byte	0x04, 0x11
        /*000e*/ 	.short	(.L_3 - .L_2)
	.align		4
.L_2:
        /*0010*/ 	.word	index@(_Z10matrix_addPiS_S_S_)
        /*0014*/ 	.word	0x00000000


	//----- nvinfo : EIATTR_MIN_STACK_SIZE
	.align		4
.L_3:
        /*0018*/ 	.byte	0x04, 0x12
        /*001a*/ 	.short	(.L_5 - .L_4)
	.align		4
.L_4:
        /*001c*/ 	.word	index@(_Z10matrix_addPiS_S_S_)
        /*0020*/ 	.word	0x00000000
.L_5:


//--------------------- .nv.compat                --------------------------
	.section	.nv.compat,"",@"SHT_CUDA_COMPAT_INFO"
	.align	4
        /*0000*/ 	.byte	0x02, 0x09, 0x00, 0x00, 0x02, 0x02, 0x01, 0x00, 0x02, 0x05, 0x05, 0x00, 0x03, 0x07, 0x01, 0x01
        /*0010*/ 	.byte	0x02, 0x03, 0x00, 0x00, 0x02, 0x06, 0x01, 0x00, 0x04, 0x0b, 0x08, 0x00, 0x09, 0x00, 0x00, 0x00
        /*0020*/ 	.byte	0x00, 0x00, 0x00, 0x00


//--------------------- .nv.info._Z10matrix_addPiS_S_S_ --------------------------
	.section	.nv.info._Z10matrix_addPiS_S_S_,"",@"SHT_CUDA_INFO"
	.sectionflags	@""
	.align	4


	//----- nvinfo : EIATTR_CUDA_API_VERSION
	.align		4
        /*0000*/ 	.byte	0x04, 0x37
        /*0002*/ 	.short	(.L_7 - .L_6)
.L_6:
        /*0004*/ 	.word	0x00000082


	//----- nvinfo : EIATTR_KPARAM_INFO
	.align		4
.L_7:
        /*0008*/ 	.byte	0x04, 0x17
        /*000a*/ 	.short	(.L_9 - .L_8)
.L_8:
        /*000c*/ 	.word	0x00000000
        /*0010*/ 	.short	0x0003
        /*0012*/ 	.short	0x0018
        /*0014*/ 	.byte	0x00, 0xf5, 0x21, 0x00


	//----- nvinfo : EIATTR_KPARAM_INFO
	.align		4
.L_9:
        /*0018*/ 	.byte	0x04, 0x17
        /*001a*/ 	.short	(.L_11 - .L_10)
.L_10:
        /*001c*/ 	.word	0x00000000
        /*0020*/ 	.short	0x0002
        /*0022*/ 	.short	0x0010
        /*0024*/ 	.byte	0x00, 0xf5, 0x21, 0x00


	//----- nvinfo : EIATTR_KPARAM_INFO
	.align		4
.L_11:
        /*0028*/ 	.byte	0x04, 0x17
        /*002a*/ 	.short	(.L_13 - .L_12)
.L_12:
        /*002c*/ 	.word	0x00000000
        /*0030*/ 	.short	0x0001
        /*0032*/ 	.short	0x0008
        /*0034*/ 	.byte	0x00, 0xf5, 0x21, 0x00


	//----- nvinfo : EIATTR_KPARAM_INFO
	.align		4
.L_13:
        /*0038*/ 	.byte	0x04, 0x17
        /*003a*/ 	.short	(.L_15 - .L_14)
.L_14:
        /*003c*/ 	.word	0x00000000
        /*0040*/ 	.short	0x0000
        /*0042*/ 	.short	0x0000
        /*0044*/ 	.byte	0x00, 0xf5, 0x21, 0x00


	//----- nvinfo : EIATTR_SPARSE_MMA_MASK
	.align		4
.L_15:
        /*0048*/ 	.byte	0x03, 0x50
        /*004a*/ 	.short	0x0000


	//----- nvinfo : EIATTR_MAXREG_COUNT
	.align		4
        /*004c*/ 	.byte	0x03, 0x1b
        /*004e*/ 	.short	0x00ff


	//----- nvinfo : EIATTR_MERCURY_ISA_VERSION
	.align		4
        /*0050*/ 	.byte	0x03, 0x5f
        /*0052*/ 	.short	0x0101


	//----- nvinfo : EIATTR_VRC_CTA_INIT_COUNT
	.align		4
        /*0054*/ 	.byte	0x02, 0x4a
	.zero		1
	.zero		1


	//----- nvinfo : EIATTR_EXIT_INSTR_OFFSETS
	.align		4
        /*0058*/ 	.byte	0x04, 0x1c
        /*005a*/ 	.short	(.L_17 - .L_16)


	//   ....[0]....
.L_16:
        /*005c*/ 	.word	0x00000090


	//   ....[1]....
        /*0060*/ 	.word	0x00000140


	//----- nvinfo : EIATTR_CBANK_PARAM_SIZE
	.align		4
.L_17:
        /*0064*/ 	.byte	0x03, 0x19
        /*0066*/ 	.short	0x0020


	//----- nvinfo : EIATTR_PARAM_CBANK
	.align		4
        /*0068*/ 	.byte	0x04, 0x0a
        /*006a*/ 	.short	(.L_19 - .L_18)
	.align		4
.L_18:
        /*006c*/ 	.word	index@(.nv.constant0._Z10matrix_addPiS_S_S_)
        /*0070*/ 	.short	0x0380
        /*0072*/ 	.short	0x0020


	//----- nvinfo : EIATTR_SW_WAR
	.align		4
.L_19:
        /*0074*/ 	.byte	0x04, 0x36
        /*0076*/ 	.short	(.L_21 - .L_20)
.L_20:
        /*0078*/ 	.word	0x00000008
.L_21:


//--------------------- .nv.callgraph             --------------------------
	.section	.nv.callgraph,"",@"SHT_CUDA_CALLGRAPH"
	.align	4
	.sectionentsize	8
	.align		4
        /*0000*/ 	.word	0x00000000
	.align		4
        /*0004*/ 	.word	0xffffffff
	.align		4
        /*0008*/ 	.word	0x00000000
	.align		4
        /*000c*/ 	.word	0xfffffffe
	.align		4
        /*0010*/ 	.word	0x00000000
	.align		4
        /*0014*/ 	.word	0xfffffffd
	.align		4
        /*0018*/ 	.word	0x00000000
	.align		4
        /*001c*/ 	.word	0xfffffffc


//--------------------- .text._Z10matrix_addPiS_S_S_ --------------------------
	.section	.text._Z10matrix_addPiS_S_S_,"ax",@progbits
	.align	128
        .global         _Z10matrix_addPiS_S_S_
        .type           _Z10matrix_addPiS_S_S_,@function
        .size           _Z10matrix_addPiS_S_S_,(.L_x_1 - _Z10matrix_addPiS_S_S_)
        .other          _Z10matrix_addPiS_S_S_,@"STO_CUDA_ENTRY STV_DEFAULT"
_Z10matrix_addPiS_S_S_:
.text._Z10matrix_addPiS_S_S_:
[----:B------:R-:W-:Y:S08]  /*0000*/  LDC R1, c[0x0][0x37c] ;  /* 0x0000df00ff017b82 */ /* 0x000ff00000000800 */
[----:B------:R-:W0:Y:S01]  /*0010*/  LDC.64 R2, c[0x0][0x398] ;  /* 0x0000e600ff027b82 */ /* 0x000e220000000a00 */
[----:B------:R-:W0:Y:S02]  /*0020*/  LDCU.64 UR4, c[0x0][0x358] ;  /* 0x00006b00ff0477ac */ /* 0x000e240008000a00 */
[----:B0-----:R-:W2:Y:S05]  /*0030*/  LDG.E R2, desc[UR4][R2.64] ;  /* 0x0000000402027981 */ /* 0x001eaa000c1e1900 */
[----:B------:R-:W0:Y:S01]  /*0040*/  S2UR UR6, SR_CTAID.X ;  /* 0x00000000000679c3 */ /* 0x000e220000002500 */
[----:B------:R-:W0:Y:S07]  /*0050*/  S2R R9, SR_TID.X ;  /* 0x0000000000097919 */ /* 0x000e2e0000002100 */
[----:B------:R-:W0:Y:S02]  /*0060*/  LDC R0, c[0x0][0x360] ;  /* 0x0000d800ff007b82 */ /* 0x000e240000000800 */
[----:B0-----:R-:W-:-:S05]  /*0070*/  IMAD R9, R0, UR6, R9 ;  /* 0x0000000600097c24 */ /* 0x001fca000f8e0209 */
[----:B--2---:R-:W-:-:S13]  /*0080*/  ISETP.GE.AND P0, PT, R9, R2, PT ;  /* 0x000000020900720c */ /* 0x004fda0003f06270 */
[----:B------:R-:W-:Y:S05]  /*0090*/  @P0 EXIT ;  /* 0x000000000000094d */ /* 0x000fea0003800000 */
[----:B------:R-:W0:Y:S08]  /*00a0*/  LDC.64 R2, c[0x0][0x380] ;  /* 0x0000e000ff027b82 */ /* 0x000e300000000a00 */
[----:B------:R-:W1:Y:S08]  /*00b0*/  LDC.64 R4, c[0x0][0x388] ;  /* 0x0000e200ff047b82 */ /* 0x000e700000000a00 */
[----:B------:R-:W2:Y:S01]  /*00c0*/  LDC.64 R6, c[0x0][0x390] ;  /* 0x0000e400ff067b82 */ /* 0x000ea20000000a00 */
[----:B0-----:R-:W-:-:S06]  /*00d0*/  IMAD.WIDE R2, R9, 0x4, R2 ;  /* 0x0000000409027825 */ /* 0x001fcc00078e0202 */
[----:B------:R-:W3:Y:S01]  /*00e0*/  LDG.E R2, desc[UR4][R2.64] ;  /* 0x0000000402027981 */ /* 0x000ee2000c1e1900 */
[----:B-1----:R-:W-:-:S06]  /*00f0*/  IMAD.WIDE R4, R9, 0x4, R4 ;  /* 0x0000000409047825 */ /* 0x002fcc00078e0204 */
[----:B------:R-:W3:Y:S01]  /*0100*/  LDG.E R5, desc[UR4][R4.64] ;  /* 0x0000000404057981 */ /* 0x000ee2000c1e1900 */
[----:B--2---:R-:W-:Y:S01]  /*0110*/  IMAD.WIDE R6, R9, 0x4, R6 ;  /* 0x0000000409067825 */ /* 0x004fe200078e0206 */
[----:B---3--:R-:W-:-:S05]  /*0120*/  IADD3 R9, PT, PT, R2, R5, RZ ;  /* 0x0000000502097210 */ /* 0x008fca0007ffe0ff */
[----:B------:R-:W-:Y:S01]  /*0130*/  STG.E desc[UR4][R6.64], R9 ;  /* 0x0000000906007986 */ /* 0x000fe2000c101904 */
[----:B------:R-:W-:Y:S05]  /*0140*/  EXIT ;  /* 0x000000000000794d */ /* 0x000fea0003800000 */
.L_x_0:
[----:B------:R-:W-:-:S00]  /*0150*/  BRA `(.L_x_0) ;  /* 0xfffffffc00fc7947 */ /* 0x000fc0000383ffff */
[----:B------:R-:W-:-:S00]  /*0160*/  NOP ;  /* 0x0000000000007918 */ /* 0x000fc00000000000 */
        /* <DEDUP_REMOVED lines=9> */
.L_x_1:


//--------------------- .nv.shared.reserved.0     --------------------------
	.section	.nv.shared.reserved.0,"aw",@nobits
	.weak		__nv_reservedSMEM_offset_0_alias
	.size		__nv_reservedSMEM_offset_0_alias, 0, 64
	.other		__nv_reservedSMEM_offset_0_alias,@"STO_CUDA_RESERVED_SHARED STV_DEFAULT"
__nv_reservedSMEM_offset_0_alias:
	.zero		0
	.zero		64


//--------------------- .nv.constant0._Z10matrix_addPiS_S_S_ --------------------------
	.section	.nv.constant0._Z10matrix_addPiS_S_S_,"a",@progbits
	.sectionflags	@""
	.align	4
.nv.constant0._Z10matrix_addPiS_S_S_:
	.zero		928


//--------------------- SYMBOLS --------------------------

	.type		.nv.reservedSmem.offset0,@object
	.size		.nv.reservedSmem.offset0,0x4
